//
// Generated by NVIDIA NVVM Compiler
//
// Compiler Build ID: CL-36424714
// Cuda compilation tools, release 13.0, V13.0.88
// Based on NVVM 20.0.0
//

.version 9.0
.target sm_100
.address_size 64

	// .globl	_Z19matrixMulSharedCUDAPfS_S_ii
// _ZZ19matrixMulSharedCUDAPfS_S_iiE4Asub has been demoted
// _ZZ19matrixMulSharedCUDAPfS_S_iiE4Bsub has been demoted

.visible .entry _Z19matrixMulSharedCUDAPfS_S_ii(
	.param .u64 .ptr .align 1 _Z19matrixMulSharedCUDAPfS_S_ii_param_0,
	.param .u64 .ptr .align 1 _Z19matrixMulSharedCUDAPfS_S_ii_param_1,
	.param .u64 .ptr .align 1 _Z19matrixMulSharedCUDAPfS_S_ii_param_2,
	.param .u32 _Z19matrixMulSharedCUDAPfS_S_ii_param_3,
	.param .u32 _Z19matrixMulSharedCUDAPfS_S_ii_param_4
)
{
	.reg .pred 	%p<24>;
	.reg .b32 	%r<65>;
	.reg .b32 	%f<109>;
	.reg .b64 	%rd<21>;
	// demoted variable
	.shared .align 4 .b8 _ZZ19matrixMulSharedCUDAPfS_S_iiE4Asub[256];
	// demoted variable
	.shared .align 4 .b8 _ZZ19matrixMulSharedCUDAPfS_S_iiE4Bsub[256];
	ld.param.u64 	%rd4, [_Z19matrixMulSharedCUDAPfS_S_ii_param_0];
	ld.param.u64 	%rd5, [_Z19matrixMulSharedCUDAPfS_S_ii_param_1];
	ld.param.u64 	%rd3, [_Z19matrixMulSharedCUDAPfS_S_ii_param_2];
	ld.param.u32 	%r33, [_Z19matrixMulSharedCUDAPfS_S_ii_param_3];
	ld.param.u32 	%r34, [_Z19matrixMulSharedCUDAPfS_S_ii_param_4];
	cvta.to.global.u64 	%rd1, %rd5;
	cvta.to.global.u64 	%rd2, %rd4;
	mov.u32 	%r35, %ctaid.y;
	shl.b32 	%r36, %r35, 3;
	mov.u32 	%r1, %tid.y;
	add.s32 	%r2, %r36, %r1;
	mov.u32 	%r37, %ctaid.x;
	shl.b32 	%r3, %r37, 3;
	mov.u32 	%r4, %tid.x;
	add.s32 	%r5, %r3, %r4;
	setp.lt.s32 	%p1, %r34, 1;
	mov.f32 	%f108, 0f00000000;
	@%p1 bra 	$L__BB0_19;
	add.s32 	%r6, %r34, 7;
	shl.b32 	%r39, %r1, 5;
	mov.u32 	%r40, _ZZ19matrixMulSharedCUDAPfS_S_iiE4Asub;
	add.s32 	%r7, %r40, %r39;
	shl.b32 	%r41, %r4, 2;
	add.s32 	%r8, %r7, %r41;
	mul.lo.s32 	%r9, %r34, %r2;
	mov.u32 	%r42, _ZZ19matrixMulSharedCUDAPfS_S_iiE4Bsub;
	add.s32 	%r11, %r42, %r41;
	add.s32 	%r10, %r11, %r39;
	setp.lt.u32 	%p2, %r34, 9;
	mov.f32 	%f108, 0f00000000;
	mov.b32 	%r64, 0;
	@%p2 bra 	$L__BB0_13;
	shr.u32 	%r43, %r6, 3;
	and.b32  	%r44, %r43, 268435454;
	neg.s32 	%r63, %r44;
	add.s32 	%r45, %r1, 8;
	mad.lo.s32 	%r46, %r33, %r45, %r4;
	add.s32 	%r61, %r46, %r3;
	shl.b32 	%r14, %r33, 4;
	mad.lo.s32 	%r47, %r1, %r33, %r4;
	add.s32 	%r60, %r47, %r3;
	add.s32 	%r58, %r4, %r9;
	mov.f32 	%f108, 0f00000000;
	mov.u32 	%r59, %r4;
	mov.u32 	%r62, %r1;
$L__BB0_3:
	setp.ge.s32 	%p3, %r2, %r33;
	setp.ge.u32 	%p4, %r59, %r34;
	mov.f32 	%f100, 0f00000000;
	or.pred  	%p5, %p3, %p4;
	@%p5 bra 	$L__BB0_5;
	mul.wide.u32 	%rd6, %r58, 4;
	add.s64 	%rd7, %rd2, %rd6;
	ld.global.f32 	%f100, [%rd7];
$L__BB0_5:
	setp.ge.s32 	%p6, %r5, %r33;
	st.shared.f32 	[%r8], %f100;
	setp.ge.u32 	%p7, %r62, %r34;
	mov.f32 	%f101, 0f00000000;
	or.pred  	%p8, %p6, %p7;
	@%p8 bra 	$L__BB0_7;
	mul.wide.u32 	%rd8, %r60, 4;
	add.s64 	%rd9, %rd1, %rd8;
	ld.global.f32 	%f101, [%rd9];
$L__BB0_7:
	st.shared.f32 	[%r10], %f101;
	bar.sync 	0;
	ld.shared.f32 	%f27, [%r7];
	ld.shared.f32 	%f28, [%r11];
	fma.rn.f32 	%f29, %f27, %f28, %f108;
	ld.shared.f32 	%f30, [%r7+4];
	ld.shared.f32 	%f31, [%r11+32];
	fma.rn.f32 	%f32, %f30, %f31, %f29;
	ld.shared.f32 	%f33, [%r7+8];
	ld.shared.f32 	%f34, [%r11+64];
	fma.rn.f32 	%f35, %f33, %f34, %f32;
	ld.shared.f32 	%f36, [%r7+12];
	ld.shared.f32 	%f37, [%r11+96];
	fma.rn.f32 	%f38, %f36, %f37, %f35;
	ld.shared.f32 	%f39, [%r7+16];
	ld.shared.f32 	%f40, [%r11+128];
	fma.rn.f32 	%f41, %f39, %f40, %f38;
	ld.shared.f32 	%f42, [%r7+20];
	ld.shared.f32 	%f43, [%r11+160];
	fma.rn.f32 	%f44, %f42, %f43, %f41;
	ld.shared.f32 	%f45, [%r7+24];
	ld.shared.f32 	%f46, [%r11+192];
	fma.rn.f32 	%f47, %f45, %f46, %f44;
	ld.shared.f32 	%f48, [%r7+28];
	ld.shared.f32 	%f49, [%r11+224];
	fma.rn.f32 	%f6, %f48, %f49, %f47;
	bar.sync 	0;
	add.s32 	%r48, %r59, 8;
	setp.ge.u32 	%p10, %r48, %r34;
	mov.f32 	%f102, 0f00000000;
	or.pred  	%p11, %p3, %p10;
	@%p11 bra 	$L__BB0_9;
	add.s32 	%r49, %r58, 8;
	mul.wide.u32 	%rd10, %r49, 4;
	add.s64 	%rd11, %rd2, %rd10;
	ld.global.f32 	%f102, [%rd11];
$L__BB0_9:
	st.shared.f32 	[%r8], %f102;
	add.s32 	%r50, %r62, 8;
	setp.ge.u32 	%p13, %r50, %r34;
	mov.f32 	%f103, 0f00000000;
	or.pred  	%p14, %p6, %p13;
	@%p14 bra 	$L__BB0_11;
	mul.wide.u32 	%rd12, %r61, 4;
	add.s64 	%rd13, %rd1, %rd12;
	ld.global.f32 	%f103, [%rd13];
$L__BB0_11:
	st.shared.f32 	[%r10], %f103;
	bar.sync 	0;
	ld.shared.f32 	%f51, [%r7];
	ld.shared.f32 	%f52, [%r11];
	fma.rn.f32 	%f53, %f51, %f52, %f6;
	ld.shared.f32 	%f54, [%r7+4];
	ld.shared.f32 	%f55, [%r11+32];
	fma.rn.f32 	%f56, %f54, %f55, %f53;
	ld.shared.f32 	%f57, [%r7+8];
	ld.shared.f32 	%f58, [%r11+64];
	fma.rn.f32 	%f59, %f57, %f58, %f56;
	ld.shared.f32 	%f60, [%r7+12];
	ld.shared.f32 	%f61, [%r11+96];
	fma.rn.f32 	%f62, %f60, %f61, %f59;
	ld.shared.f32 	%f63, [%r7+16];
	ld.shared.f32 	%f64, [%r11+128];
	fma.rn.f32 	%f65, %f63, %f64, %f62;
	ld.shared.f32 	%f66, [%r7+20];
	ld.shared.f32 	%f67, [%r11+160];
	fma.rn.f32 	%f68, %f66, %f67, %f65;
	ld.shared.f32 	%f69, [%r7+24];
	ld.shared.f32 	%f70, [%r11+192];
	fma.rn.f32 	%f71, %f69, %f70, %f68;
	ld.shared.f32 	%f72, [%r7+28];
	ld.shared.f32 	%f73, [%r11+224];
	fma.rn.f32 	%f108, %f72, %f73, %f71;
	bar.sync 	0;
	add.s32 	%r63, %r63, 2;
	add.s32 	%r62, %r62, 16;
	add.s32 	%r61, %r61, %r14;
	add.s32 	%r60, %r60, %r14;
	add.s32 	%r59, %r59, 16;
	add.s32 	%r58, %r58, 16;
	setp.ne.s32 	%p15, %r63, 0;
	@%p15 bra 	$L__BB0_3;
	and.b32  	%r64, %r6, 2147483632;
$L__BB0_13:
	and.b32  	%r51, %r6, 8;
	setp.eq.s32 	%p16, %r51, 0;
	@%p16 bra 	$L__BB0_19;
	setp.ge.s32 	%p17, %r2, %r33;
	add.s32 	%r52, %r64, %r4;
	setp.ge.u32 	%p18, %r52, %r34;
	mov.f32 	%f106, 0f00000000;
	or.pred  	%p19, %p17, %p18;
	@%p19 bra 	$L__BB0_16;
	add.s32 	%r53, %r52, %r9;
	mul.wide.u32 	%rd14, %r53, 4;
	add.s64 	%rd15, %rd2, %rd14;
	ld.global.f32 	%f106, [%rd15];
$L__BB0_16:
	setp.ge.s32 	%p20, %r5, %r33;
	st.shared.f32 	[%r8], %f106;
	add.s32 	%r54, %r64, %r1;
	setp.ge.u32 	%p21, %r54, %r34;
	mov.f32 	%f107, 0f00000000;
	or.pred  	%p22, %p20, %p21;
	@%p22 bra 	$L__BB0_18;
	mad.lo.s32 	%r55, %r54, %r33, %r5;
	mul.wide.u32 	%rd16, %r55, 4;
	add.s64 	%rd17, %rd1, %rd16;
	ld.global.f32 	%f107, [%rd17];
$L__BB0_18:
	st.shared.f32 	[%r10], %f107;
	bar.sync 	0;
	ld.shared.f32 	%f76, [%r7];
	ld.shared.f32 	%f77, [%r11];
	fma.rn.f32 	%f78, %f76, %f77, %f108;
	ld.shared.f32 	%f79, [%r7+4];
	ld.shared.f32 	%f80, [%r11+32];
	fma.rn.f32 	%f81, %f79, %f80, %f78;
	ld.shared.f32 	%f82, [%r7+8];
	ld.shared.f32 	%f83, [%r11+64];
	fma.rn.f32 	%f84, %f82, %f83, %f81;
	ld.shared.f32 	%f85, [%r7+12];
	ld.shared.f32 	%f86, [%r11+96];
	fma.rn.f32 	%f87, %f85, %f86, %f84;
	ld.shared.f32 	%f88, [%r7+16];
	ld.shared.f32 	%f89, [%r11+128];
	fma.rn.f32 	%f90, %f88, %f89, %f87;
	ld.shared.f32 	%f91, [%r7+20];
	ld.shared.f32 	%f92, [%r11+160];
	fma.rn.f32 	%f93, %f91, %f92, %f90;
	ld.shared.f32 	%f94, [%r7+24];
	ld.shared.f32 	%f95, [%r11+192];
	fma.rn.f32 	%f96, %f94, %f95, %f93;
	ld.shared.f32 	%f97, [%r7+28];
	ld.shared.f32 	%f98, [%r11+224];
	fma.rn.f32 	%f108, %f97, %f98, %f96;
	bar.sync 	0;
$L__BB0_19:
	max.s32 	%r56, %r2, %r5;
	setp.ge.s32 	%p23, %r56, %r33;
	@%p23 bra 	$L__BB0_21;
	mad.lo.s32 	%r57, %r33, %r2, %r5;
	cvta.to.global.u64 	%rd18, %rd3;
	mul.wide.s32 	%rd19, %r57, 4;
	add.s64 	%rd20, %rd18, %rd19;
	st.global.f32 	[%rd20], %f108;
$L__BB0_21:
	ret;

}


// ===== COMPILED SASS (sm_100) =====

	.target	sm_100

	.elftype	@"ET_EXEC"


//--------------------- .note.nv.tkinfo           --------------------------
	.section	.note.nv.tkinfo,"",@"SHT_NOTE"
	.sectionflags	@"SHF_NOTE_NV_TKINFO"
	.tkinfo
        /*0018*/ 	.word	0x00000002
        /*0030*/ 	.string	""
        /*0030*/ 	.string	"ptxas"
        /*0030*/ 	.string	"Cuda compilation tools, release 13.0, V13.0.88"
        /*0030*/ 	.string	"Build cuda_13.0.r13.0/compiler.36424714_0"
        /*0030*/ 	.string	"-arch sm_100 -m 64 "



//--------------------- .note.nv.cuinfo           --------------------------
	.section	.note.nv.cuinfo,"",@"SHT_NOTE"
	.sectionflags	@"SHF_NOTE_NV_CUINFO"
        /*0018*/ 	.short	0x0002
        /*001a*/ 	.short	0x0064
        /*001c*/ 	.short	0x0082
	.zero		2


//--------------------- .nv.info                  --------------------------
	.section	.nv.info,"",@"SHT_CUDA_INFO"
	.align	4


	//----- nvinfo : EIATTR_REGCOUNT
	.align		4
        /*0000*/ 	.byte	0x04, 0x2f
        /*0002*/ 	.short	(.L_1 - .L_0)
	.align		4
.L_0:
        /*0004*/ 	.word	index@(_Z19matrixMulSharedCUDAPfS_S_ii)
        /*0008*/ 	.word	0x00000020


	//----- nvinfo : EIATTR_FRAME_SIZE
	.align		4
.L_1:
        /*000c*/ 	.byte	0x04, 0x11
        /*000e*/ 	.short	(.L_3 - .L_2)
	.align		4
.L_2:
        /*0010*/ 	.word	index@(_Z19matrixMulSharedCUDAPfS_S_ii)
        /*0014*/ 	.word	0x00000000


	//----- nvinfo : EIATTR_MIN_STACK_SIZE
	.align		4
.L_3:
        /*0018*/ 	.byte	0x04, 0x12
        /*001a*/ 	.short	(.L_5 - .L_4)
	.align		4
.L_4:
        /*001c*/ 	.word	index@(_Z19matrixMulSharedCUDAPfS_S_ii)
        /*0020*/ 	.word	0x00000000
.L_5:


//--------------------- .nv.compat                --------------------------
	.section	.nv.compat,"",@"SHT_CUDA_COMPAT_INFO"
	.align	4
        /*0000*/ 	.byte	0x02, 0x09, 0x00, 0x00, 0x02, 0x02, 0x01, 0x00, 0x02, 0x05, 0x05, 0x00, 0x03, 0x07, 0x01, 0x01
        /*0010*/ 	.byte	0x02, 0x03, 0x00, 0x00, 0x02, 0x06, 0x01, 0x00, 0x04, 0x0b, 0x08, 0x00, 0x09, 0x00, 0x00, 0x00
        /*0020*/ 	.byte	0x00, 0x00, 0x00, 0x00


//--------------------- .nv.info._Z19matrixMulSharedCUDAPfS_S_ii --------------------------
	.section	.nv.info._Z19matrixMulSharedCUDAPfS_S_ii,"",@"SHT_CUDA_INFO"
	.sectionflags	@""
	.align	4


	//----- nvinfo : EIATTR_CUDA_API_VERSION
	.align		4
        /*0000*/ 	.byte	0x04, 0x37
        /*0002*/ 	.short	(.L_7 - .L_6)
.L_6:
        /*0004*/ 	.word	0x00000082


	//----- nvinfo : EIATTR_KPARAM_INFO
	.align		4
.L_7:
        /*0008*/ 	.byte	0x04, 0x17
        /*000a*/ 	.short	(.L_9 - .L_8)
.L_8:
        /*000c*/ 	.word	0x00000000
        /*0010*/ 	.short	0x0004
        /*0012*/ 	.short	0x001c
        /*0014*/ 	.byte	0x00, 0xf0, 0x11, 0x00


	//----- nvinfo : EIATTR_KPARAM_INFO
	.align		4
.L_9:
        /*0018*/ 	.byte	0x04, 0x17
        /*001a*/ 	.short	(.L_11 - .L_10)
.L_10:
        /*001c*/ 	.word	0x00000000
        /*0020*/ 	.short	0x0003
        /*0022*/ 	.short	0x0018
        /*0024*/ 	.byte	0x00, 0xf0, 0x11, 0x00


	//----- nvinfo : EIATTR_KPARAM_INFO
	.align		4
.L_11:
        /*0028*/ 	.byte	0x04, 0x17
        /*002a*/ 	.short	(.L_13 - .L_12)
.L_12:
        /*002c*/ 	.word	0x00000000
        /*0030*/ 	.short	0x0002
        /*0032*/ 	.short	0x0010
        /*0034*/ 	.byte	0x00, 0xf5, 0x21, 0x00


	//----- nvinfo : EIATTR_KPARAM_INFO
	.align		4
.L_13:
        /*0038*/ 	.byte	0x04, 0x17
        /*003a*/ 	.short	(.L_15 - .L_14)
.L_14:
        /*003c*/ 	.word	0x00000000
        /*0040*/ 	.short	0x0001
        /*0042*/ 	.short	0x0008
        /*0044*/ 	.byte	0x00, 0xf5, 0x21, 0x00


	//----- nvinfo : EIATTR_KPARAM_INFO
	.align		4
.L_15:
        /*0048*/ 	.byte	0x04, 0x17
        /*004a*/ 	.short	(.L_17 - .L_16)
.L_16:
        /*004c*/ 	.word	0x00000000
        /*0050*/ 	.short	0x0000
        /*0052*/ 	.short	0x0000
        /*0054*/ 	.byte	0x00, 0xf5, 0x21, 0x00


	//----- nvinfo : EIATTR_SPARSE_MMA_MASK
	.align		4
.L_17:
        /*0058*/ 	.byte	0x03, 0x50
        /*005a*/ 	.short	0x0000


	//----- nvinfo : EIATTR_MAXREG_COUNT
	.align		4
        /*005c*/ 	.byte	0x03, 0x1b
        /*005e*/ 	.short	0x00ff


	//----- nvinfo : EIATTR_NUM_BARRIERS
	.align		4
        /*0060*/ 	.byte	0x02, 0x4c
        /*0062*/ 	.byte	0x01
	.zero		1


	//----- nvinfo : EIATTR_MERCURY_ISA_VERSION
	.align		4
        /*0064*/ 	.byte	0x03, 0x5f
        /*0066*/ 	.short	0x0101


	//----- nvinfo : EIATTR_VRC_CTA_INIT_COUNT
	.align		4
        /*0068*/ 	.byte	0x02, 0x4a
	.zero		1
	.zero		1


	//----- nvinfo : EIATTR_EXIT_INSTR_OFFSETS
	.align		4
        /*006c*/ 	.byte	0x04, 0x1c
        /*006e*/ 	.short	(.L_19 - .L_18)


	//   ....[0]....
.L_18:
        /*0070*/ 	.word	0x00000a40


	//   ....[1]....
        /*0074*/ 	.word	0x00000a90


	//----- nvinfo : EIATTR_CBANK_PARAM_SIZE
	.align		4
.L_19:
        /*0078*/ 	.byte	0x03, 0x19
        /*007a*/ 	.short	0x0020


	//----- nvinfo : EIATTR_PARAM_CBANK
	.align		4
        /*007c*/ 	.byte	0x04, 0x0a
        /*007e*/ 	.short	(.L_21 - .L_20)
	.align		4
.L_20:
        /*0080*/ 	.word	index@(.nv.constant0._Z19matrixMulSharedCUDAPfS_S_ii)
        /*0084*/ 	.short	0x0380
        /*0086*/ 	.short	0x0020


	//----- nvinfo : EIATTR_SW_WAR
	.align		4
.L_21:
        /*0088*/ 	.byte	0x04, 0x36
        /*008a*/ 	.short	(.L_23 - .L_22)
.L_22:
        /*008c*/ 	.word	0x00000008
.L_23:


//--------------------- .nv.callgraph             --------------------------
	.section	.nv.callgraph,"",@"SHT_CUDA_CALLGRAPH"
	.align	4
	.sectionentsize	8
	.align		4
        /*0000*/ 	.word	0x00000000
	.align		4
        /*0004*/ 	.word	0xffffffff
	.align		4
        /*0008*/ 	.word	0x00000000
	.align		4
        /*000c*/ 	.word	0xfffffffe
	.align		4
        /*0010*/ 	.word	0x00000000
	.align		4
        /*0014*/ 	.word	0xfffffffd
	.align		4
        /*0018*/ 	.word	0x00000000
	.align		4
        /*001c*/ 	.word	0xfffffffc


//--------------------- .text._Z19matrixMulSharedCUDAPfS_S_ii --------------------------
	.section	.text._Z19matrixMulSharedCUDAPfS_S_ii,"ax",@progbits
	.align	128
        .global         _Z19matrixMulSharedCUDAPfS_S_ii
        .type           _Z19matrixMulSharedCUDAPfS_S_ii,@function
        .size           _Z19matrixMulSharedCUDAPfS_S_ii,(.L_x_4 - _Z19matrixMulSharedCUDAPfS_S_ii)
        .other          _Z19matrixMulSharedCUDAPfS_S_ii,@"STO_CUDA_ENTRY STV_DEFAULT"
_Z19matrixMulSharedCUDAPfS_S_ii:
.text._Z19matrixMulSharedCUDAPfS_S_ii:
[----:B------:R-:W-:Y:S01]  /*0000*/  LDC R1, c[0x0][0x37c] ;  /* 0x0000df00ff017b82 */ /* 0x000fe20000000800 */
[----:B------:R-:W0:Y:S01]  /*0010*/  S2R R2, SR_CTAID.Y ;  /* 0x0000000000027919 */ /* 0x000e220000002600 */
[----:B------:R-:W1:Y:S01]  /*0020*/  LDCU UR7, c[0x0][0x39c] ;  /* 0x00007380ff0777ac */ /* 0x000e620008000800 */
[----:B------:R-:W-:Y:S01]  /*0030*/  HFMA2 R25, -RZ, RZ, 0, 0 ;  /* 0x00000000ff197431 */ /* 0x000fe200000001ff */
[----:B------:R-:W0:Y:S01]  /*0040*/  S2R R3, SR_TID.Y ;  /* 0x0000000000037919 */ /* 0x000e220000002200 */
[----:B------:R-:W2:Y:S01]  /*0050*/  LDCU.64 UR8, c[0x0][0x358] ;  /* 0x00006b00ff0877ac */ /* 0x000ea20008000a00 */
[----:B------:R-:W3:Y:S01]  /*0060*/  S2R R11, SR_CTAID.X ;  /* 0x00000000000b7919 */ /* 0x000ee20000002500 */
[----:B------:R-:W3:Y:S01]  /*0070*/  S2R R0, SR_TID.X ;  /* 0x0000000000007919 */ /* 0x000ee20000002100 */
[----:B-1----:R-:W-:Y:S01]  /*0080*/  UISETP.GE.AND UP0, UPT, UR7, 0x1, UPT ;  /* 0x000000010700788c */ /* 0x002fe2000bf06270 */
[----:B0-----:R-:W-:Y:S02]  /*0090*/  LEA R23, R2, R3, 0x3 ;  /* 0x0000000302177211 */ /* 0x001fe400078e18ff */
[----:B---3--:R-:W-:-:S06]  /*00a0*/  LEA R2, R11, R0, 0x3 ;  /* 0x000000000b027211 */ /* 0x008fcc00078e18ff */
[----:B--2---:R-:W-:Y:S05]  /*00b0*/  BRA.U !UP0, `(.L_x_0) ;  /* 0x0000000908547547 */ /* 0x004fea000b800000 */
[----:B------:R-:W0:Y:S01]  /*00c0*/  S2UR UR6, SR_CgaCtaId ;  /* 0x00000000000679c3 */ /* 0x000e220000008800 */
[----:B------:R-:W-:Y:S01]  /*00d0*/  UMOV UR4, 0x400 ;  /* 0x0000040000047882 */ /* 0x000fe20000000000 */
[----:B------:R-:W-:Y:S01]  /*00e0*/  UISETP.GE.U32.AND UP0, UPT, UR7, 0x9, UPT ;  /* 0x000000090700788c */ /* 0x000fe2000bf06070 */
[----:B------:R-:W-:Y:S01]  /*00f0*/  MOV R25, RZ ;  /* 0x000000ff00197202 */ /* 0x000fe20000000f00 */
[----:B------:R-:W-:Y:S02]  /*0100*/  UIADD3 UR5, UPT, UPT, UR4, 0x100, URZ ;  /* 0x0000010004057890 */ /* 0x000fe4000fffe0ff */
[----:B0-----:R-:W-:Y:S02]  /*0110*/  ULEA UR4, UR6, UR4, 0x18 ;  /* 0x0000000406047291 */ /* 0x001fe4000f8ec0ff */
[----:B------:R-:W-:Y:S02]  /*0120*/  ULEA UR5, UR6, UR5, 0x18 ;  /* 0x0000000506057291 */ /* 0x000fe4000f8ec0ff */
[----:B------:R-:W-:-:S02]  /*0130*/  UIADD3 UR6, UPT, UPT, UR7, 0x7, URZ ;  /* 0x0000000707067890 */ /* 0x000fc4000fffe0ff */
[C---:B------:R-:W-:Y:S01]  /*0140*/  LEA R5, R3.reuse, UR4, 0x5 ;  /* 0x0000000403057c11 */ /* 0x040fe2000f8e28ff */
[----:B------:R-:W-:Y:S01]  /*0150*/  UMOV UR4, URZ ;  /* 0x000000ff00047c82 */ /* 0x000fe20008000000 */
[C---:B------:R-:W-:Y:S02]  /*0160*/  LEA R4, R0.reuse, UR5, 0x2 ;  /* 0x0000000500047c11 */ /* 0x040fe4000f8e10ff */
[----:B------:R-:W-:Y:S02]  /*0170*/  LEA R6, R0, R5, 0x2 ;  /* 0x0000000500067211 */ /* 0x000fe400078e10ff */
[----:B------:R-:W-:Y:S01]  /*0180*/  LEA R7, R3, R4, 0x5 ;  /* 0x0000000403077211 */ /* 0x000fe200078e28ff */
[----:B------:R-:W-:Y:S06]  /*0190*/  BRA.U !UP0, `(.L_x_1) ;  /* 0x0000000508787547 */ /* 0x000fec000b800000 */
[----:B------:R-:W0:Y:S01]  /*01a0*/  LDCU UR10, c[0x0][0x398] ;  /* 0x00007300ff0a77ac */ /* 0x000e220008000800 */
[----:B------:R-:W1:Y:S01]  /*01b0*/  LDC R17, c[0x0][0x398] ;  /* 0x0000e600ff117b82 */ /* 0x000e620000000800 */
[----:B------:R-:W-:Y:S01]  /*01c0*/  IADD3 R9, PT, PT, R3, 0x8, RZ ;  /* 0x0000000803097810 */ /* 0x000fe20007ffe0ff */
[----:B------:R-:W-:Y:S01]  /*01d0*/  IMAD R19, R23, UR7, R0 ;  /* 0x0000000717137c24 */ /* 0x000fe2000f8e0200 */
[----:B------:R-:W-:Y:S01]  /*01e0*/  USHF.R.U32.HI UR4, URZ, 0x3, UR6 ;  /* 0x00000003ff047899 */ /* 0x000fe20008011606 */
[----:B------:R-:W-:Y:S01]  /*01f0*/  MOV R25, RZ ;  /* 0x000000ff00197202 */ /* 0x000fe20000000f00 */
[----:B------:R-:W2:Y:S01]  /*0200*/  LDCU UR5, c[0x0][0x39c] ;  /* 0x00007380ff0577ac */ /* 0x000ea20008000800 */
[----:B------:R-:W-:Y:S02]  /*0210*/  MOV R20, R0 ;  /* 0x0000000000147202 */ /* 0x000fe40000000f00 */
[----:B------:R-:W-:Y:S01]  /*0220*/  MOV R21, R3 ;  /* 0x0000000300157202 */ /* 0x000fe20000000f00 */
[----:B------:R-:W-:-:S04]  /*0230*/  ULOP3.LUT UR4, UR4, 0xffffffe, URZ, 0xc0, !UPT ;  /* 0x0ffffffe04047892 */ /* 0x000fc8000f8ec0ff */
[----:B------:R-:W-:Y:S01]  /*0240*/  UIADD3 UR4, UPT, UPT, -UR4, URZ, URZ ;  /* 0x000000ff04047290 */ /* 0x000fe2000fffe1ff */
[--C-:B0-----:R-:W-:Y:S01]  /*0250*/  IMAD R9, R9, UR10, R0.reuse ;  /* 0x0000000a09097c24 */ /* 0x101fe2000f8e0200 */
[----:B------:R-:W-:Y:S01]  /*0260*/  ISETP.GE.AND P1, PT, R23, UR10, PT ;  /* 0x0000000a17007c0c */ /* 0x000fe2000bf26270 */
[----:B------:R-:W-:-:S03]  /*0270*/  IMAD R18, R3, UR10, R0 ;  /* 0x0000000a03127c24 */ /* 0x000fc6000f8e0200 */
[C---:B------:R-:W-:Y:S02]  /*0280*/  LEA R16, R11.reuse, R9, 0x3 ;  /* 0x000000090b107211 */ /* 0x040fe400078e18ff */
[----:B--2---:R-:W-:-:S07]  /*0290*/  LEA R18, R11, R18, 0x3 ;  /* 0x000000120b127211 */ /* 0x004fce00078e18ff */
.L_x_2:
[----:B-1----:R-:W-:Y:S01]  /*02a0*/  ISETP.GE.AND P0, PT, R2, R17, PT ;  /* 0x000000110200720c */ /* 0x002fe20003f06270 */
[----:B------:R-:W-:Y:S01]  /*02b0*/  UMOV UR7, UR5 ;  /* 0x0000000500077c82 */ /* 0x000fe20008000000 */
[----:B------:R-:W-:Y:S01]  /*02c0*/  HFMA2 R27, -RZ, RZ, 0, 0 ;  /* 0x00000000ff1b7431 */ /* 0x000fe200000001ff */
[----:B------:R-:W-:Y:S01]  /*02d0*/  ISETP.GE.U32.OR P2, PT, R20, UR7, P1 ;  /* 0x0000000714007c0c */ /* 0x000fe20008f46470 */
[----:B------:R-:W-:Y:S01]  /*02e0*/  IMAD.MOV.U32 R24, RZ, RZ, RZ ;  /* 0x000000ffff187224 */ /* 0x000fe200078e00ff */
[----:B------:R-:W-:-:S11]  /*02f0*/  ISETP.GE.U32.OR P3, PT, R21, UR7, P0 ;  /* 0x0000000715007c0c */ /* 0x000fd60008766470 */
[----:B------:R-:W0:Y:S08]  /*0300*/  @!P2 LDC.64 R10, c[0x0][0x380] ;  /* 0x0000e000ff0aab82 */ /* 0x000e300000000a00 */
[----:B------:R-:W1:Y:S01]  /*0310*/  @!P3 LDC.64 R8, c[0x0][0x388] ;  /* 0x0000e200ff08bb82 */ /* 0x000e620000000a00 */
[----:B0-----:R-:W-:-:S05]  /*0320*/  @!P2 IMAD.WIDE.U32 R12, R19, 0x4, R10 ;  /* 0x00000004130ca825 */ /* 0x001fca00078e000a */
[----:B------:R0:W2:Y:S01]  /*0330*/  @!P2 LDG.E R27, desc[UR8][R12.64] ;  /* 0x000000080c1ba981 */ /* 0x0000a2000c1e1900 */
[----:B-1----:R-:W-:-:S05]  /*0340*/  @!P3 IMAD.WIDE.U32 R14, R18, 0x4, R8 ;  /* 0x00000004120eb825 */ /* 0x002fca00078e0008 */
[----:B------:R-:W3:Y:S01]  /*0350*/  @!P3 LDG.E R24, desc[UR8][R14.64] ;  /* 0x000000080e18b981 */ /* 0x000ee2000c1e1900 */
[----:B0-----:R-:W-:-:S04]  /*0360*/  IADD3 R12, PT, PT, R20, 0x8, RZ ;  /* 0x00000008140c7810 */ /* 0x001fc80007ffe0ff */
[----:B------:R-:W-:-:S13]  /*0370*/  ISETP.GE.U32.OR P2, PT, R12, UR7, P1 ;  /* 0x000000070c007c0c */ /* 0x000fda0008f46470 */
[----:B------:R-:W0:Y:S01]  /*0380*/  @!P2 LDC.64 R12, c[0x0][0x380] ;  /* 0x0000e000ff0cab82 */ /* 0x000e220000000a00 */
[----:B--2---:R-:W-:Y:S04]  /*0390*/  STS [R6], R27 ;  /* 0x0000001b06007388 */ /* 0x004fe80000000800 */
[----:B---3--:R-:W-:Y:S03]  /*03a0*/  STS [R7], R24 ;  /* 0x0000001807007388 */ /* 0x008fe60000000800 */
[----:B------:R-:W-:Y:S06]  /*03b0*/  BAR.SYNC.DEFER_BLOCKING 0x0 ;  /* 0x0000000000007b1d */ /* 0x000fec0000010000 */
[----:B------:R-:W-:Y:S04]  /*03c0*/  LDS R26, [R4] ;  /* 0x00000000041a7984 */ /* 0x000fe80000000800 */
[----:B------:R-:W1:Y:S04]  /*03d0*/  LDS.128 R8, [R5] ;  /* 0x0000000005087984 */ /* 0x000e680000000c00 */
[----:B------:R-:W2:Y:S04]  /*03e0*/  LDS R29, [R4+0x20] ;  /* 0x00002000041d7984 */ /* 0x000ea80000000800 */
[----:B------:R-:W3:Y:S04]  /*03f0*/  LDS R28, [R4+0x40] ;  /* 0x00004000041c7984 */ /* 0x000ee80000000800 */
[----:B------:R-:W4:Y:S04]  /*0400*/  LDS R22, [R4+0x60] ;  /* 0x0000600004167984 */ /* 0x000f280000000800 */
[----:B------:R-:W-:Y:S01]  /*0410*/  LDS R24, [R4+0xa0] ;  /* 0x0000a00004187984 */ /* 0x000fe20000000800 */
[----:B-1----:R-:W-:-:S03]  /*0420*/  FFMA R8, R8, R26, R25 ;  /* 0x0000001a08087223 */ /* 0x002fc60000000019 */
[----:B------:R-:W-:Y:S01]  /*0430*/  LDS R26, [R4+0x80] ;  /* 0x00008000041a7984 */ /* 0x000fe20000000800 */
[----:B--2---:R-:W-:Y:S01]  /*0440*/  FFMA R9, R29, R9, R8 ;  /* 0x000000091d097223 */ /* 0x004fe20000000008 */
[----:B------:R-:W-:-:S03]  /*0450*/  @!P2 IADD3 R25, PT, PT, R19, 0x8, RZ ;  /* 0x000000081319a810 */ /* 0x000fc60007ffe0ff */
[----:B---3--:R-:W-:Y:S01]  /*0460*/  FFMA R15, R28, R10, R9 ;  /* 0x0000000a1c0f7223 */ /* 0x008fe20000000009 */
[----:B------:R-:W-:Y:S01]  /*0470*/  IADD3 R10, PT, PT, R21, 0x8, RZ ;  /* 0x00000008150a7810 */ /* 0x000fe20007ffe0ff */
[----:B0-----:R-:W-:-:S04]  /*0480*/  @!P2 IMAD.WIDE.U32 R8, R25, 0x4, R12 ;  /* 0x000000041908a825 */ /* 0x001fc800078e000c */
[----:B----4-:R-:W-:Y:S01]  /*0490*/  FFMA R27, R22, R11, R15 ;  /* 0x0000000b161b7223 */ /* 0x010fe2000000000f */
[----:B------:R-:W-:Y:S01]  /*04a0*/  ISETP.GE.U32.OR P0, PT, R10, UR7, P0 ;  /* 0x000000070a007c0c */ /* 0x000fe20008706470 */
[----:B------:R-:W0:Y:S04]  /*04b0*/  LDS.128 R12, [R5+0x10] ;  /* 0x00001000050c7984 */ /* 0x000e280000000c00 */
[----:B------:R-:W1:Y:S04]  /*04c0*/  LDS R25, [R4+0xc0] ;  /* 0x0000c00004197984 */ /* 0x000e680000000800 */
[----:B------:R-:W2:Y:S04]  /*04d0*/  LDS R22, [R4+0xe0] ;  /* 0x0000e00004167984 */ /* 0x000ea80000000800 */
[----:B------:R-:W3:Y:S01]  /*04e0*/  @!P0 LDC.64 R10, c[0x0][0x388] ;  /* 0x0000e200ff0a8b82 */ /* 0x000ee20000000a00 */
[----:B------:R-:W-:-:S07]  /*04f0*/  MOV R29, RZ ;  /* 0x000000ff001d7202 */ /* 0x000fce0000000f00 */
[----:B------:R-:W-:Y:S06]  /*0500*/  BAR.SYNC.DEFER_BLOCKING 0x0 ;  /* 0x0000000000007b1d */ /* 0x000fec0000010000 */
[----:B------:R-:W4:Y:S01]  /*0510*/  @!P2 LDG.E R29, desc[UR8][R8.64] ;  /* 0x00000008081da981 */ /* 0x000f22000c1e1900 */
[----:B0-----:R-:W-:Y:S01]  /*0520*/  FFMA R12, R12, R26, R27 ;  /* 0x0000001a0c0c7223 */ /* 0x001fe2000000001b */
[----:B---3--:R-:W-:-:S04]  /*0530*/  @!P0 IMAD.WIDE.U32 R26, R16, 0x4, R10 ;  /* 0x00000004101a8825 */ /* 0x008fc800078e000a */
[----:B------:R-:W-:-:S06]  /*0540*/  HFMA2 R10, -RZ, RZ, 0, 0 ;  /* 0x00000000ff0a7431 */ /* 0x000fcc00000001ff */
[----:B------:R-:W3:Y:S01]  /*0550*/  @!P0 LDG.E R10, desc[UR8][R26.64] ;  /* 0x000000081a0a8981 */ /* 0x000ee2000c1e1900 */
[----:B------:R-:W-:-:S04]  /*0560*/  FFMA R28, R24, R13, R12 ;  /* 0x0000000d181c7223 */ /* 0x000fc8000000000c */
[----:B-1----:R-:W-:-:S04]  /*0570*/  FFMA R25, R25, R14, R28 ;  /* 0x0000000e19197223 */ /* 0x002fc8000000001c */
[----:B--2---:R-:W-:Y:S01]  /*0580*/  FFMA R15, R22, R15, R25 ;  /* 0x0000000f160f7223 */ /* 0x004fe20000000019 */
[----:B------:R-:W-:-:S04]  /*0590*/  UIADD3 UR4, UPT, UPT, UR4, 0x2, URZ ;  /* 0x0000000204047890 */ /* 0x000fc8000fffe0ff */
[----:B------:R-:W-:Y:S01]  /*05a0*/  UISETP.NE.AND UP0, UPT, UR4, URZ, UPT ;  /* 0x000000ff0400728c */ /* 0x000fe2000bf05270 */
[----:B------:R-:W-:Y:S01]  /*05b0*/  IADD3 R21, PT, PT, R21, 0x10, RZ ;  /* 0x0000001015157810 */ /* 0x000fe20007ffe0ff */
[----:B------:R-:W-:Y:S01]  /*05c0*/  VIADD R20, R20, 0x10 ;  /* 0x0000001014147836 */ /* 0x000fe20000000000 */
[----:B------:R-:W-:Y:S02]  /*05d0*/  IADD3 R19, PT, PT, R19, 0x10, RZ ;  /* 0x0000001013137810 */ /* 0x000fe40007ffe0ff */
[C---:B------:R-:W-:Y:S02]  /*05e0*/  LEA R18, R17.reuse, R18, 0x4 ;  /* 0x0000001211127211 */ /* 0x040fe400078e20ff */
[----:B------:R-:W-:Y:S01]  /*05f0*/  LEA R16, R17, R16, 0x4 ;  /* 0x0000001011107211 */ /* 0x000fe200078e20ff */
[----:B----4-:R-:W-:Y:S04]  /*0600*/  STS [R6], R29 ;  /* 0x0000001d06007388 */ /* 0x010fe80000000800 */
[----:B---3--:R-:W-:Y:S01]  /*0610*/  STS [R7], R10 ;  /* 0x0000000a07007388 */ /* 0x008fe20000000800 */
[----:B------:R-:W-:Y:S06]  /*0620*/  BAR.SYNC.DEFER_BLOCKING 0x0 ;  /* 0x0000000000007b1d */ /* 0x000fec0000010000 */
[----:B------:R-:W-:Y:S04]  /*0630*/  LDS R13, [R4] ;  /* 0x00000000040d7984 */ /* 0x000fe80000000800 */
[----:B------:R-:W0:Y:S04]  /*0640*/  LDS.128 R8, [R5] ;  /* 0x0000000005087984 */ /* 0x000e280000000c00 */
[----:B------:R-:W1:Y:S04]  /*0650*/  LDS R12, [R4+0x20] ;  /* 0x00002000040c7984 */ /* 0x000e680000000800 */
[----:B------:R-:W2:Y:S04]  /*0660*/  LDS R24, [R4+0x40] ;  /* 0x0000400004187984 */ /* 0x000ea80000000800 */
[----:B------:R-:W-:Y:S04]  /*0670*/  LDS R25, [R4+0x80] ;  /* 0x0000800004197984 */ /* 0x000fe80000000800 */
[----:B------:R-:W-:Y:S04]  /*0680*/  LDS R22, [R4+0xa0] ;  /* 0x0000a00004167984 */ /* 0x000fe80000000800 */
[----:B------:R-:W-:Y:S01]  /*0690*/  LDS R27, [R4+0xe0] ;  /* 0x0000e000041b7984 */ /* 0x000fe20000000800 */
[----:B0-----:R-:W-:-:S03]  /*06a0*/  FFMA R13, R8, R13, R15 ;  /* 0x0000000d080d7223 */ /* 0x001fc6000000000f */
[----:B------:R-:W0:Y:S01]  /*06b0*/  LDS R8, [R4+0x60] ;  /* 0x0000600004087984 */ /* 0x000e220000000800 */
[----:B-1----:R-:W-:-:S03]  /*06c0*/  FFMA R9, R12, R9, R13 ;  /* 0x000000090c097223 */ /* 0x002fc6000000000d */
[----:B------:R-:W1:Y:S01]  /*06d0*/  LDS.128 R12, [R5+0x10] ;  /* 0x00001000050c7984 */ /* 0x000e620000000c00 */
[----:B--2---:R-:W-:-:S03]  /*06e0*/  FFMA R9, R24, R10, R9 ;  /* 0x0000000a18097223 */ /* 0x004fc60000000009 */
[----:B------:R-:W2:Y:S01]  /*06f0*/  LDS R10, [R4+0xc0] ;  /* 0x0000c000040a7984 */ /* 0x000ea20000000800 */
[----:B0-----:R-:W-:-:S04]  /*0700*/  FFMA R9, R8, R11, R9 ;  /* 0x0000000b08097223 */ /* 0x001fc80000000009 */
[----:B-1----:R-:W-:-:S04]  /*0710*/  FFMA R9, R12, R25, R9 ;  /* 0x000000190c097223 */ /* 0x002fc80000000009 */
[----:B------:R-:W-:-:S04]  /*0720*/  FFMA R9, R22, R13, R9 ;  /* 0x0000000d16097223 */ /* 0x000fc80000000009 */
[----:B--2---:R-:W-:-:S04]  /*0730*/  FFMA R10, R10, R14, R9 ;  /* 0x0000000e0a0a7223 */ /* 0x004fc80000000009 */
[----:B------:R-:W-:Y:S01]  /*0740*/  FFMA R25, R27, R15, R10 ;  /* 0x0000000f1b197223 */ /* 0x000fe2000000000a */
[----:B------:R-:W-:Y:S06]  /*0750*/  BAR.SYNC.DEFER_BLOCKING 0x0 ;  /* 0x0000000000007b1d */ /* 0x000fec0000010000 */
[----:B------:R-:W-:Y:S05]  /*0760*/  BRA.U UP0, `(.L_x_2) ;  /* 0xfffffff900cc7547 */ /* 0x000fea000b83ffff */
[----:B------:R-:W-:-:S12]  /*0770*/  ULOP3.LUT UR4, UR6, 0x7ffffff0, URZ, 0xc0, !UPT ;  /* 0x7ffffff006047892 */ /* 0x000fd8000f8ec0ff */
.L_x_1:
[----:B------:R-:W-:-:S09]  /*0780*/  ULOP3.LUT UP0, URZ, UR6, 0x8, URZ, 0xc0, !UPT ;  /* 0x0000000806ff7892 */ /* 0x000fd2000f80c0ff */
[----:B------:R-:W-:Y:S05]  /*0790*/  BRA.U !UP0, `(.L_x_0) ;  /* 0x00000001089c7547 */ /* 0x000fea000b800000 */
[----:B------:R-:W0:Y:S01]  /*07a0*/  LDCU UR5, c[0x0][0x398] ;  /* 0x00007300ff0577ac */ /* 0x000e220008000800 */
[----:B------:R-:W-:Y:S02]  /*07b0*/  IADD3 R0, PT, PT, R0, UR4, RZ ;  /* 0x0000000400007c10 */ /* 0x000fe4000fffe0ff */
[----:B------:R-:W-:Y:S02]  /*07c0*/  IADD3 R17, PT, PT, R3, UR4, RZ ;  /* 0x0000000403117c10 */ /* 0x000fe4000fffe0ff */
[----:B------:R-:W-:Y:S02]  /*07d0*/  ISETP.GE.U32.AND P0, PT, R0, UR7, PT ;  /* 0x0000000700007c0c */ /* 0x000fe4000bf06070 */
[----:B------:R-:W-:Y:S02]  /*07e0*/  ISETP.GE.U32.AND P1, PT, R17, UR7, PT ;  /* 0x0000000711007c0c */ /* 0x000fe4000bf26070 */
[----:B0-----:R-:W-:Y:S02]  /*07f0*/  ISETP.GE.OR P0, PT, R23, UR5, P0 ;  /* 0x0000000517007c0c */ /* 0x001fe40008706670 */
[----:B------:R-:W-:-:S11]  /*0800*/  ISETP.GE.OR P1, PT, R2, UR5, P1 ;  /* 0x0000000502007c0c */ /* 0x000fd60008f26670 */
[----:B------:R-:W0:Y:S01]  /*0810*/  @!P0 LDC.64 R12, c[0x0][0x380] ;  /* 0x0000e000ff0c8b82 */ /* 0x000e220000000a00 */
[----:B------:R-:W-:Y:S02]  /*0820*/  @!P0 IMAD R3, R23, UR7, R0 ;  /* 0x0000000717038c24 */ /* 0x000fe4000f8e0200 */
[----:B------:R-:W-:Y:S02]  /*0830*/  HFMA2 R0, -RZ, RZ, 0, 0 ;  /* 0x00000000ff007431 */ /* 0x000fe400000001ff */
[----:B------:R-:W-:-:S03]  /*0840*/  @!P1 IMAD R17, R17, UR5, R2 ;  /* 0x0000000511119c24 */ /* 0x000fc6000f8e0202 */
[----:B------:R-:W1:Y:S01]  /*0850*/  @!P1 LDC.64 R8, c[0x0][0x388] ;  /* 0x0000e200ff089b82 */ /* 0x000e620000000a00 */
[----:B0-----:R-:W-:Y:S01]  /*0860*/  @!P0 IMAD.WIDE.U32 R12, R3, 0x4, R12 ;  /* 0x00000004030c8825 */ /* 0x001fe200078e000c */
[----:B------:R-:W-:-:S06]  /*0870*/  MOV R3, RZ ;  /* 0x000000ff00037202 */ /* 0x000fcc0000000f00 */
[----:B------:R-:W2:Y:S01]  /*0880*/  @!P0 LDG.E R3, desc[UR8][R12.64] ;  /* 0x000000080c038981 */ /* 0x000ea2000c1e1900 */
[----:B-1----:R-:W-:-:S05]  /*0890*/  @!P1 IMAD.WIDE.U32 R16, R17, 0x4, R8 ;  /* 0x0000000411109825 */ /* 0x002fca00078e0008 */
[----:B------:R-:W3:Y:S04]  /*08a0*/  @!P1 LDG.E R0, desc[UR8][R16.64] ;  /* 0x0000000810009981 */ /* 0x000ee8000c1e1900 */
[----:B--2---:R-:W-:Y:S04]  /*08b0*/  STS [R6], R3 ;  /* 0x0000000306007388 */ /* 0x004fe80000000800 */
[----:B---3--:R-:W-:Y:S01]  /*08c0*/  STS [R7], R0 ;  /* 0x0000000007007388 */ /* 0x008fe20000000800 */
[----:B------:R-:W-:Y:S06]  /*08d0*/  BAR.SYNC.DEFER_BLOCKING 0x0 ;  /* 0x0000000000007b1d */ /* 0x000fec0000010000 */
[----:B------:R-:W-:Y:S04]  /*08e0*/  LDS R18, [R4] ;  /* 0x0000000004127984 */ /* 0x000fe80000000800 */
[----:B------:R-:W0:Y:S04]  /*08f0*/  LDS.128 R8, [R5] ;  /* 0x0000000005087984 */ /* 0x000e280000000c00 */
[----:B------:R-:W1:Y:S04]  /*0900*/  LDS R19, [R4+0x20] ;  /* 0x0000200004137984 */ /* 0x000e680000000800 */
[----:B------:R-:W2:Y:S04]  /*0910*/  LDS R20, [R4+0x40] ;  /* 0x0000400004147984 */ /* 0x000ea80000000800 */
[----:B------:R-:W3:Y:S04]  /*0920*/  LDS R21, [R4+0x60] ;  /* 0x0000600004157984 */ /* 0x000ee80000000800 */
[----:B------:R-:W-:Y:S04]  /*0930*/  LDS R22, [R4+0x80] ;  /* 0x0000800004167984 */ /* 0x000fe80000000800 */
[----:B------:R-:W4:Y:S04]  /*0940*/  LDS.128 R12, [R5+0x10] ;  /* 0x00001000050c7984 */ /* 0x000f280000000c00 */
[----:B------:R-:W5:Y:S04]  /*0950*/  LDS R17, [R4+0xa0] ;  /* 0x0000a00004117984 */ /* 0x000f680000000800 */
[----:B------:R-:W5:Y:S04]  /*0960*/  LDS R6, [R4+0xc0] ;  /* 0x0000c00004067984 */ /* 0x000f680000000800 */
[----:B------:R-:W5:Y:S01]  /*0970*/  LDS R3, [R4+0xe0] ;  /* 0x0000e00004037984 */ /* 0x000f620000000800 */
[----:B0-----:R-:W-:-:S04]  /*0980*/  FFMA R8, R8, R18, R25 ;  /* 0x0000001208087223 */ /* 0x001fc80000000019 */
[----:B-1----:R-:W-:-:S04]  /*0990*/  FFMA R9, R19, R9, R8 ;  /* 0x0000000913097223 */ /* 0x002fc80000000008 */
[----:B--2---:R-:W-:-:S04]  /*09a0*/  FFMA R10, R20, R10, R9 ;  /* 0x0000000a140a7223 */ /* 0x004fc80000000009 */
[----:B---3--:R-:W-:-:S04]  /*09b0*/  FFMA R11, R21, R11, R10 ;  /* 0x0000000b150b7223 */ /* 0x008fc8000000000a */
[----:B----4-:R-:W-:-:S04]  /*09c0*/  FFMA R12, R12, R22, R11 ;  /* 0x000000160c0c7223 */ /* 0x010fc8000000000b */
[----:B-----5:R-:W-:-:S04]  /*09d0*/  FFMA R13, R17, R13, R12 ;  /* 0x0000000d110d7223 */ /* 0x020fc8000000000c */
[----:B------:R-:W-:-:S04]  /*09e0*/  FFMA R6, R6, R14, R13 ;  /* 0x0000000e06067223 */ /* 0x000fc8000000000d */
[----:B------:R-:W-:Y:S01]  /*09f0*/  FFMA R25, R3, R15, R6 ;  /* 0x0000000f03197223 */ /* 0x000fe20000000006 */
[----:B------:R-:W-:Y:S06]  /*0a00*/  BAR.SYNC.DEFER_BLOCKING 0x0 ;  /* 0x0000000000007b1d */ /* 0x000fec0000010000 */
.L_x_0:
[----:B------:R-:W0:Y:S01]  /*0a10*/  LDCU UR4, c[0x0][0x398] ;  /* 0x00007300ff0477ac */ /* 0x000e220008000800 */
[----:B------:R-:W-:-:S04]  /*0a20*/  VIMNMX R0, PT, PT, R23, R2, !PT ;  /* 0x0000000217007248 */ /* 0x000fc80007fe0100 */
[----:B0-----:R-:W-:-:S13]  /*0a30*/  ISETP.GE.AND P0, PT, R0, UR4, PT ;  /* 0x0000000400007c0c */ /* 0x001fda000bf06270 */
[----:B------:R-:W-:Y:S05]  /*0a40*/  @P0 EXIT ;  /* 0x000000000000094d */ /* 0x000fea0003800000 */
[----:B------:R-:W0:Y:S01]  /*0a50*/  LDC.64 R4, c[0x0][0x390] ;  /* 0x0000e400ff047b82 */ /* 0x000e220000000a00 */
[----:B------:R-:W-:-:S04]  /*0a60*/  IMAD R3, R23, UR4, R2 ;  /* 0x0000000417037c24 */ /* 0x000fc8000f8e0202 */
[----:B0-----:R-:W-:-:S05]  /*0a70*/  IMAD.WIDE R2, R3, 0x4, R4 ;  /* 0x0000000403027825 */ /* 0x001fca00078e0204 */
[----:B------:R-:W-:Y:S01]  /*0a80*/  STG.E desc[UR8][R2.64], R25 ;  /* 0x0000001902007986 */ /* 0x000fe2000c101908 */
[----:B------:R-:W-:Y:S05]  /*0a90*/  EXIT ;  /* 0x000000000000794d */ /* 0x000fea0003800000 */
.L_x_3:
[----:B------:R-:W-:-:S00]  /*0aa0*/  BRA `(.L_x_3) ;  /* 0xfffffffc00fc7947 */ /* 0x000fc0000383ffff */
[----:B------:R-:W-:-:S00]  /*0ab0*/  NOP ;  /* 0x0000000000007918 */ /* 0x000fc00000000000 */
        /* <DEDUP_REMOVED lines=12> */
.L_x_4:


//--------------------- .nv.shared._Z19matrixMulSharedCUDAPfS_S_ii --------------------------
	.section	.nv.shared._Z19matrixMulSharedCUDAPfS_S_ii,"aw",@nobits
	.sectionflags	@""
	.align	4
.nv.shared._Z19matrixMulSharedCUDAPfS_S_ii:
	.zero		1536


//--------------------- .nv.shared.reserved.0     --------------------------
	.section	.nv.shared.reserved.0,"aw",@nobits
	.weak		__nv_reservedSMEM_offset_0_alias
	.size		__nv_reservedSMEM_offset_0_alias, 0, 64
	.other		__nv_reservedSMEM_offset_0_alias,@"STO_CUDA_RESERVED_SHARED STV_DEFAULT"
__nv_reservedSMEM_offset_0_alias:
	.zero		0
	.zero		64


//--------------------- .nv.constant0._Z19matrixMulSharedCUDAPfS_S_ii --------------------------
	.section	.nv.constant0._Z19matrixMulSharedCUDAPfS_S_ii,"a",@progbits
	.sectionflags	@""
	.align	4
.nv.constant0._Z19matrixMulSharedCUDAPfS_S_ii:
	.zero		928


//--------------------- SYMBOLS --------------------------

	.type		.nv.reservedSmem.offset0,@object
	.size		.nv.reservedSmem.offset0,0x4
	.type		.nv.reservedSmem.cap,@object
	.size		.nv.reservedSmem.cap,0x4
